	.headerflags	@"EF_CUDA_TEXMODE_UNIFIED EF_CUDA_64BIT_ADDRESS EF_CUDA_ACCELERATORS EF_CUDA_SM90 EF_CUDA_VIRTUAL_SM(EF_CUDA_SM90)"
	.elftype	@"ET_EXEC"


//--------------------- .nv.info                  --------------------------
	.section	.nv.info,"",@"SHT_CUDA_INFO"
	.align	4


	//----- nvinfo : EIATTR_REGCOUNT
	.align		4
        /*0000*/ 	.byte	0x04, 0x2f
        /*0002*/ 	.short	(.L_3 - .L_2)
	.align		4
.L_2:
        /*0004*/ 	.word	index@(triton_poi_fused__native_batch_norm_legit_no_training_relu_2)
        /*0008*/ 	.word	0x00000012


	//----- nvinfo : EIATTR_MIN_STACK_SIZE
	.align		4
.L_3:
        /*000c*/ 	.byte	0x04, 0x12
        /*000e*/ 	.short	(.L_5 - .L_4)
	.align		4
.L_4:
        /*0010*/ 	.word	index@(triton_poi_fused__native_batch_norm_legit_no_training_relu_2)
        /*0014*/ 	.word	0x00000000


	//----- nvinfo : EIATTR_FRAME_SIZE
	.align		4
.L_5:
        /*0018*/ 	.byte	0x04, 0x11
        /*001a*/ 	.short	(.L_7 - .L_6)
	.align		4
.L_6:
        /*001c*/ 	.word	index@(triton_poi_fused__native_batch_norm_legit_no_training_relu_2)
        /*0020*/ 	.word	0x00000000


	//----- nvinfo : EIATTR_MIN_STACK_SIZE
	.align		4
.L_7:
        /*0024*/ 	.byte	0x04, 0x12
        /*0026*/ 	.short	(.L_9 - .L_8)
	.align		4
.L_8:
        /*0028*/ 	.word	index@(triton_poi_fused__native_batch_norm_legit_no_training_relu_2)
        /*002c*/ 	.word	0x00000000
.L_9:


//--------------------- .nv.info.triton_poi_fused__native_batch_norm_legit_no_training_relu_2 --------------------------
	.section	.nv.info.triton_poi_fused__native_batch_norm_legit_no_training_relu_2,"",@"SHT_CUDA_INFO"
	.sectionflags	@""
	.align	4


	//----- nvinfo : EIATTR_CUDA_API_VERSION
	.align		4
        /*0000*/ 	.byte	0x04, 0x37
        /*0002*/ 	.short	(.L_11 - .L_10)
.L_10:
        /*0004*/ 	.word	0x0000007c


	//----- nvinfo : EIATTR_KPARAM_INFO
	.align		4
.L_11:
        /*0008*/ 	.byte	0x04, 0x17
        /*000a*/ 	.short	(.L_13 - .L_12)
.L_12:
        /*000c*/ 	.word	0x00000000
        /*0010*/ 	.short	0x0006
        /*0012*/ 	.short	0x0030
        /*0014*/ 	.byte	0x00, 0xf0, 0x11, 0x00


	//----- nvinfo : EIATTR_KPARAM_INFO
	.align		4
.L_13:
        /*0018*/ 	.byte	0x04, 0x17
        /*001a*/ 	.short	(.L_15 - .L_14)
.L_14:
        /*001c*/ 	.word	0x00000000
        /*0020*/ 	.short	0x0005
        /*0022*/ 	.short	0x0028
        /*0024*/ 	.byte	0x00, 0xf4, 0x21, 0x00


	//----- nvinfo : EIATTR_KPARAM_INFO
	.align		4
.L_15:
        /*0028*/ 	.byte	0x04, 0x17
        /*002a*/ 	.short	(.L_17 - .L_16)
.L_16:
        /*002c*/ 	.word	0x00000000
        /*0030*/ 	.short	0x0004
        /*0032*/ 	.short	0x0020
        /*0034*/ 	.byte	0x00, 0xf4, 0x21, 0x00


	//----- nvinfo : EIATTR_KPARAM_INFO
	.align		4
.L_17:
        /*0038*/ 	.byte	0x04, 0x17
        /*003a*/ 	.short	(.L_19 - .L_18)
.L_18:
        /*003c*/ 	.word	0x00000000
        /*0040*/ 	.short	0x0003
        /*0042*/ 	.short	0x0018
        /*0044*/ 	.byte	0x00, 0xf4, 0x21, 0x00


	//----- nvinfo : EIATTR_KPARAM_INFO
	.align		4
.L_19:
        /*0048*/ 	.byte	0x04, 0x17
        /*004a*/ 	.short	(.L_21 - .L_20)
.L_20:
        /*004c*/ 	.word	0x00000000
        /*0050*/ 	.short	0x0002
        /*0052*/ 	.short	0x0010
        /*0054*/ 	.byte	0x00, 0xf4, 0x21, 0x00


	//----- nvinfo : EIATTR_KPARAM_INFO
	.align		4
.L_21:
        /*0058*/ 	.byte	0x04, 0x17
        /*005a*/ 	.short	(.L_23 - .L_22)
.L_22:
        /*005c*/ 	.word	0x00000000
        /*0060*/ 	.short	0x0001
        /*0062*/ 	.short	0x0008
        /*0064*/ 	.byte	0x00, 0xf4, 0x21, 0x00


	//----- nvinfo : EIATTR_KPARAM_INFO
	.align		4
.L_23:
        /*0068*/ 	.byte	0x04, 0x17
        /*006a*/ 	.short	(.L_25 - .L_24)
.L_24:
        /*006c*/ 	.word	0x00000000
        /*0070*/ 	.short	0x0000
        /*0072*/ 	.short	0x0000
        /*0074*/ 	.byte	0x00, 0xf4, 0x21, 0x00


	//----- nvinfo : EIATTR_SPARSE_MMA_MASK
	.align		4
.L_25:
        /*0078*/ 	.byte	0x03, 0x50
        /*007a*/ 	.short	0x0000


	//----- nvinfo : EIATTR_MAXREG_COUNT
	.align		4
        /*007c*/ 	.byte	0x03, 0x1b
        /*007e*/ 	.short	0x00ff


	//----- nvinfo : EIATTR_EXIT_INSTR_OFFSETS
	.align		4
        /*0080*/ 	.byte	0x04, 0x1c
        /*0082*/ 	.short	(.L_27 - .L_26)


	//   ....[0]....
.L_26:
        /*0084*/ 	.word	0x00000300


	//   ....[1]....
        /*0088*/ 	.word	0x00000320


	//----- nvinfo : EIATTR_REQNTID
	.align		4
.L_27:
        /*008c*/ 	.byte	0x04, 0x10
        /*008e*/ 	.short	(.L_29 - .L_28)
.L_28:
        /*0090*/ 	.word	0x00000080
        /*0094*/ 	.word	0x00000001
        /*0098*/ 	.word	0x00000001


	//----- nvinfo : EIATTR_CBANK_PARAM_SIZE
	.align		4
.L_29:
        /*009c*/ 	.byte	0x03, 0x19
        /*009e*/ 	.short	0x0034


	//----- nvinfo : EIATTR_PARAM_CBANK
	.align		4
        /*00a0*/ 	.byte	0x04, 0x0a
        /*00a2*/ 	.short	(.L_31 - .L_30)
	.align		4
.L_30:
        /*00a4*/ 	.word	index@(.nv.constant0.triton_poi_fused__native_batch_norm_legit_no_training_relu_2)
        /*00a8*/ 	.short	0x0210
        /*00aa*/ 	.short	0x0034


	//----- nvinfo : EIATTR_SW_WAR
	.align		4
.L_31:
        /*00ac*/ 	.byte	0x04, 0x36
        /*00ae*/ 	.short	(.L_33 - .L_32)
.L_32:
        /*00b0*/ 	.word	0x00000008
.L_33:


//--------------------- .nv.callgraph             --------------------------
	.section	.nv.callgraph,"",@"SHT_CUDA_CALLGRAPH"
	.align	4
	.sectionentsize	8
	.align		4
        /*0000*/ 	.word	0x00000000
	.align		4
        /*0004*/ 	.word	0xffffffff
	.align		4
        /*0008*/ 	.word	0x00000000
	.align		4
        /*000c*/ 	.word	0xfffffffe
	.align		4
        /*0010*/ 	.word	0x00000000
	.align		4
        /*0014*/ 	.word	0xfffffffd
	.align		4
        /*0018*/ 	.word	0x00000000
	.align		4
        /*001c*/ 	.word	0xfffffffc


//--------------------- .nv.constant4             --------------------------
	.section	.nv.constant4,"a",@progbits
	.align	8
	.align		8
.nv.constant4:
        /*0000*/ 	.dword	_$_str
	.align		8
        /*0008*/ 	.dword	_$_str_$_2


//--------------------- .text.triton_poi_fused__native_batch_norm_legit_no_training_relu_2 --------------------------
	.section	.text.triton_poi_fused__native_batch_norm_legit_no_training_relu_2,"ax",@progbits
	.align	128
        .global         triton_poi_fused__native_batch_norm_legit_no_training_relu_2
        .type           triton_poi_fused__native_batch_norm_legit_no_training_relu_2,@function
        .size           triton_poi_fused__native_batch_norm_legit_no_training_relu_2,(.L_x_1 - triton_poi_fused__native_batch_norm_legit_no_training_relu_2)
        .other          triton_poi_fused__native_batch_norm_legit_no_training_relu_2,@"STO_CUDA_ENTRY STV_DEFAULT"
triton_poi_fused__native_batch_norm_legit_no_training_relu_2:
.text.triton_poi_fused__native_batch_norm_legit_no_training_relu_2:
[----:B------:R-:W0:Y:S01]  /*0000*/  LDC R1, c[0x0][0x28] ;  /* 0x00000a00ff017b82 */ /* 0x000e220000000800 */
[----:B------:R-:W1:Y:S07]  /*0010*/  S2R R0, SR_TID.X ;  /* 0x0000000000007919 */ /* 0x000e6e0000002100 */
[----:B------:R-:W2:Y:S01]  /*0020*/  LDC.64 R8, c[0x0][0x220] ;  /* 0x00008800ff087b82 */ /* 0x000ea20000000a00 */
[----:B------:R-:W-:Y:S01]  /*0030*/  HFMA2.MMA R14, -RZ, RZ, 0, 0 ;  /* 0x00000000ff0e7435 */ /* 0x000fe200000001ff */
[----:B------:R-:W-:Y:S01]  /*0040*/  ULDC.64 UR4, c[0x0][0x208] ;  /* 0x0000820000047ab9 */ /* 0x000fe20000000a00 */
[----:B------:R-:W3:Y:S05]  /*0050*/  S2R R3, SR_CTAID.X ;  /* 0x0000000000037919 */ /* 0x000eea0000002500 */
[----:B------:R-:W4:Y:S08]  /*0060*/  LDC.64 R4, c[0x0][0x210] ;  /* 0x00008400ff047b82 */ /* 0x000f300000000a00 */
[----:B------:R-:W5:Y:S08]  /*0070*/  LDC.64 R6, c[0x0][0x218] ;  /* 0x00008600ff067b82 */ /* 0x000f700000000a00 */
[----:B------:R-:W5:Y:S01]  /*0080*/  LDC.64 R10, c[0x0][0x228] ;  /* 0x00008a00ff0a7b82 */ /* 0x000f620000000a00 */
[----:B-1----:R-:W-:-:S07]  /*0090*/  LOP3.LUT R0, R0, 0x7f, RZ, 0xc0, !PT ;  /* 0x0000007f00007812 */ /* 0x002fce00078ec0ff */
[----:B------:R-:W1:Y:S01]  /*00a0*/  LDC.64 R12, c[0x0][0x230] ;  /* 0x00008c00ff0c7b82 */ /* 0x000e620000000a00 */
[----:B---3--:R-:W-:Y:S02]  /*00b0*/  SHF.R.S32.HI R2, RZ, 0x18, R3 ;  /* 0x00000018ff027819 */ /* 0x008fe40000011403 */
[----:B------:R-:W-:Y:S02]  /*00c0*/  LEA R0, R3, R0, 0x7 ;  /* 0x0000000003007211 */ /* 0x000fe400078e38ff */
[----:B------:R-:W-:Y:S02]  /*00d0*/  SGXT R3, R2, 0x1 ;  /* 0x000000010203781a */ /* 0x000fe40000000200 */
[----:B------:R-:W-:Y:S02]  /*00e0*/  ISETP.GE.AND P0, PT, R0, 0x80, PT ;  /* 0x000000800000780c */ /* 0x000fe40003f06270 */
[----:B------:R-:W-:-:S04]  /*00f0*/  LEA.HI R3, R3, R0, RZ, 0x5 ;  /* 0x0000000003037211 */ /* 0x000fc800078f28ff */
[----:B------:R-:W-:-:S04]  /*0100*/  LOP3.LUT R3, R3, 0xffffffe0, RZ, 0xc0, !PT ;  /* 0xffffffe003037812 */ /* 0x000fc800078ec0ff */
[----:B------:R-:W-:-:S05]  /*0110*/  IADD3 R15, R0, -R3, RZ ;  /* 0x80000003000f7210 */ /* 0x000fca0007ffe0ff */
[----:B--2---:R-:W-:-:S05]  /*0120*/  IMAD.WIDE R8, R15, 0x4, R8 ;  /* 0x000000040f087825 */ /* 0x004fca00078e0208 */
[----:B------:R2:W3:Y:S01]  /*0130*/  @!P0 LDG.E.EL R14, desc[UR4][R8.64] ;  /* 0x00000004080e8981 */ /* 0x0004e2000c2e1900 */
[----:B------:R-:W-:Y:S01]  /*0140*/  CS2R R2, SRZ ;  /* 0x0000000000027805 */ /* 0x000fe2000001ff00 */
[----:B----4-:R-:W-:-:S04]  /*0150*/  IMAD.WIDE R4, R0, 0x4, R4 ;  /* 0x0000000400047825 */ /* 0x010fc800078e0204 */
[C---:B-----5:R-:W-:Y:S01]  /*0160*/  IMAD.WIDE R6, R15.reuse, 0x4, R6 ;  /* 0x000000040f067825 */ /* 0x060fe200078e0206 */
[----:B------:R4:W5:Y:S03]  /*0170*/  @!P0 LDG.E R2, desc[UR4][R4.64] ;  /* 0x0000000404028981 */ /* 0x000966000c1e1900 */
[C---:B0-2---:R-:W-:Y:S01]  /*0180*/  IMAD.WIDE R8, R15.reuse, 0x4, R10 ;  /* 0x000000040f087825 */ /* 0x045fe200078e020a */
[----:B------:R0:W5:Y:S03]  /*0190*/  @!P0 LDG.E.EL R3, desc[UR4][R6.64] ;  /* 0x0000000406038981 */ /* 0x000166000c2e1900 */
[----:B-1----:R-:W-:Y:S01]  /*01a0*/  IMAD.WIDE R10, R15, 0x4, R12 ;  /* 0x000000040f0a7825 */ /* 0x002fe200078e020c */
[----:B------:R-:W-:Y:S01]  /*01b0*/  CS2R R12, SRZ ;  /* 0x00000000000c7805 */ /* 0x000fe2000001ff00 */
[----:B----4-:R-:W1:Y:S05]  /*01c0*/  LDC.64 R4, c[0x0][0x238] ;  /* 0x00008e00ff047b82 */ /* 0x010e6a0000000a00 */
[----:B------:R-:W2:Y:S04]  /*01d0*/  @!P0 LDG.E.EL R12, desc[UR4][R8.64] ;  /* 0x00000004080c8981 */ /* 0x000ea8000c2e1900 */
[----:B------:R-:W2:Y:S01]  /*01e0*/  @!P0 LDG.E.EL R13, desc[UR4][R10.64] ;  /* 0x000000040a0d8981 */ /* 0x000ea2000c2e1900 */
[----:B0-----:R-:W-:Y:S01]  /*01f0*/  MOV R6, 0x3e800000 ;  /* 0x3e80000000067802 */ /* 0x001fe20000000f00 */
[----:B---3--:R-:W-:-:S04]  /*0200*/  FADD R14, R14, 9.9999997473787516356e-06 ;  /* 0x3727c5ac0e0e7421 */ /* 0x008fc80000000000 */
[----:B------:R-:W0:Y:S01]  /*0210*/  MUFU.SQRT R15, R14 ;  /* 0x0000000e000f7308 */ /* 0x000e220000002000 */
[----:B-----5:R-:W-:Y:S01]  /*0220*/  FADD R2, -R3, R2 ;  /* 0x0000000203027221 */ /* 0x020fe20000000100 */
[C---:B0-----:R-:W-:Y:S02]  /*0230*/  FSETP.GT.AND P1, PT, R15.reuse, 8.50705917302346158658e+37, PT ;  /* 0x7e8000000f00780b */ /* 0x041fe40003f24000 */
[----:B------:R-:W-:Y:S02]  /*0240*/  FSETP.GEU.AND P2, PT, R15, 1.175494350822287508e-38, PT ;  /* 0x008000000f00780b */ /* 0x000fe40003f4e000 */
[----:B------:R-:W-:-:S09]  /*0250*/  FSEL R6, R6, 1, P1 ;  /* 0x3f80000006067808 */ /* 0x000fd20000800000 */
[----:B------:R-:W-:Y:S02]  /*0260*/  @P1 FMUL R15, R15, 0.25 ;  /* 0x3e8000000f0f1820 */ /* 0x000fe40000400000 */
[----:B------:R-:W-:Y:S02]  /*0270*/  @!P2 FMUL R6, R6, 16777216 ;  /* 0x4b8000000606a820 */ /* 0x000fe40000400000 */
[----:B------:R-:W-:-:S06]  /*0280*/  @!P2 FMUL R15, R15, 16777216 ;  /* 0x4b8000000f0fa820 */ /* 0x000fcc0000400000 */
[----:B------:R-:W0:Y:S02]  /*0290*/  MUFU.RCP R15, R15 ;  /* 0x0000000f000f7308 */ /* 0x000e240000001000 */
[----:B0-----:R-:W-:-:S04]  /*02a0*/  FMUL R3, R15, R6 ;  /* 0x000000060f037220 */ /* 0x001fc80000400000 */
[----:B------:R-:W-:-:S04]  /*02b0*/  FMUL R2, R2, R3 ;  /* 0x0000000302027220 */ /* 0x000fc80000400000 */
[----:B--2---:R-:W-:Y:S01]  /*02c0*/  FFMA R12, R2, R12, R13 ;  /* 0x0000000c020c7223 */ /* 0x004fe2000000000d */
[----:B-1----:R-:W-:-:S04]  /*02d0*/  IMAD.WIDE R2, R0, 0x4, R4 ;  /* 0x0000000400027825 */ /* 0x002fc800078e0204 */
[----:B------:R-:W-:-:S04]  /*02e0*/  FSETP.GEU.AND P1, PT, R12, RZ, PT ;  /* 0x000000ff0c00720b */ /* 0x000fc80003f2e000 */
[----:B------:R-:W-:Y:S01]  /*02f0*/  FSEL R5, R12, RZ, P1 ;  /* 0x000000ff0c057208 */ /* 0x000fe20000800000 */
[----:B------:R-:W-:Y:S08]  /*0300*/  @P0 EXIT ;  /* 0x000000000000094d */ /* 0x000ff00003800000 */
[----:B------:R-:W-:Y:S01]  /*0310*/  STG.E desc[UR4][R2.64], R5 ;  /* 0x0000000502007986 */ /* 0x000fe2000c101904 */
[----:B------:R-:W-:Y:S05]  /*0320*/  EXIT ;  /* 0x000000000000794d */ /* 0x000fea0003800000 */
.L_x_0:
[----:B------:R-:W-:-:S00]  /*0330*/  BRA `(.L_x_0) ;  /* 0xfffffffc00fc7947 */ /* 0x000fc0000383ffff */
[----:B------:R-:W-:-:S00]  /*0340*/  NOP ;  /* 0x0000000000007918 */ /* 0x000fc00000000000 */
        /* <DEDUP_REMOVED lines=11> */
.L_x_1:


//--------------------- .nv.global.init           --------------------------
	.section	.nv.global.init,"aw",@progbits
.nv.global.init:
	.type		_$_str,@object
	.size		_$_str,(_$_str_$_2 - _$_str)
_$_str:
        /*0000*/ 	.byte	0x5f, 0x5f, 0x43, 0x55, 0x44, 0x41, 0x5f, 0x46, 0x54, 0x5a, 0x00
	.type		_$_str_$_2,@object
	.size		_$_str_$_2,(.L_1 - _$_str_$_2)
_$_str_$_2:
        /*000b*/ 	.byte	0x5f, 0x5f, 0x43, 0x55, 0x44, 0x41, 0x5f, 0x50, 0x52, 0x45, 0x43, 0x5f, 0x53, 0x51, 0x52, 0x54
        /*001b*/ 	.byte	0x00
.L_1:


//--------------------- .nv.constant0.triton_poi_fused__native_batch_norm_legit_no_training_relu_2 --------------------------
	.section	.nv.constant0.triton_poi_fused__native_batch_norm_legit_no_training_relu_2,"a",@progbits
	.sectionflags	@""
	.align	4
.nv.constant0.triton_poi_fused__native_batch_norm_legit_no_training_relu_2:
	.zero		580
